//
// Generated by NVIDIA NVVM Compiler
//
// Compiler Build ID: CL-36424714
// Cuda compilation tools, release 13.0, V13.0.88
// Based on NVVM 20.0.0
//

.version 9.0
.target sm_100
.address_size 64

	// .globl	_Z9matrixAddPiS_S_

.visible .entry _Z9matrixAddPiS_S_(
	.param .u64 .ptr .align 1 _Z9matrixAddPiS_S__param_0,
	.param .u64 .ptr .align 1 _Z9matrixAddPiS_S__param_1,
	.param .u64 .ptr .align 1 _Z9matrixAddPiS_S__param_2
)
{
	.reg .b32 	%r<8>;
	.reg .b64 	%rd<11>;

	ld.param.u64 	%rd1, [_Z9matrixAddPiS_S__param_0];
	ld.param.u64 	%rd2, [_Z9matrixAddPiS_S__param_1];
	ld.param.u64 	%rd3, [_Z9matrixAddPiS_S__param_2];
	cvta.to.global.u64 	%rd4, %rd3;
	cvta.to.global.u64 	%rd5, %rd2;
	cvta.to.global.u64 	%rd6, %rd1;
	mov.u32 	%r1, %tid.x;
	mov.u32 	%r2, %ctaid.x;
	mov.u32 	%r3, %ntid.x;
	mad.lo.s32 	%r4, %r2, %r3, %r1;
	mul.wide.s32 	%rd7, %r4, 4;
	add.s64 	%rd8, %rd6, %rd7;
	ld.global.u32 	%r5, [%rd8];
	add.s64 	%rd9, %rd5, %rd7;
	ld.global.u32 	%r6, [%rd9];
	add.s32 	%r7, %r6, %r5;
	add.s64 	%rd10, %rd4, %rd7;
	st.global.u32 	[%rd10], %r7;
	ret;

}


// ===== COMPILED SASS (sm_100) =====

	.target	sm_100

	.elftype	@"ET_EXEC"


//--------------------- .note.nv.tkinfo           --------------------------
	.section	.note.nv.tkinfo,"",@"SHT_NOTE"
	.sectionflags	@"SHF_NOTE_NV_TKINFO"
	.tkinfo
        /*0018*/ 	.word	0x00000002
        /*0030*/ 	.string	""
        /*0030*/ 	.string	"ptxas"
        /*0030*/ 	.string	"Cuda compilation tools, release 13.0, V13.0.88"
        /*0030*/ 	.string	"Build cuda_13.0.r13.0/compiler.36424714_0"
        /*0030*/ 	.string	"-arch sm_100 -m 64 "



//--------------------- .note.nv.cuinfo           --------------------------
	.section	.note.nv.cuinfo,"",@"SHT_NOTE"
	.sectionflags	@"SHF_NOTE_NV_CUINFO"
        /*0018*/ 	.short	0x0002
        /*001a*/ 	.short	0x0064
        /*001c*/ 	.short	0x0082
	.zero		2


//--------------------- .nv.info                  --------------------------
	.section	.nv.info,"",@"SHT_CUDA_INFO"
	.align	4


	//----- nvinfo : EIATTR_REGCOUNT
	.align		4
        /*0000*/ 	.byte	0x04, 0x2f
        /*0002*/ 	.short	(.L_1 - .L_0)
	.align		4
.L_0:
        /*0004*/ 	.word	index@(_Z9matrixAddPiS_S_)
        /*0008*/ 	.word	0x0000000c


	//----- nvinfo : EIATTR_FRAME_SIZE
	.align		4
.L_1:
        /*000c*/ 	.byte	0x04, 0x11
        /*000e*/ 	.short	(.L_3 - .L_2)
	.align		4
.L_2:
        /*0010*/ 	.word	index@(_Z9matrixAddPiS_S_)
        /*0014*/ 	.word	0x00000000


	//----- nvinfo : EIATTR_MIN_STACK_SIZE
	.align		4
.L_3:
        /*0018*/ 	.byte	0x04, 0x12
        /*001a*/ 	.short	(.L_5 - .L_4)
	.align		4
.L_4:
        /*001c*/ 	.word	index@(_Z9matrixAddPiS_S_)
        /*0020*/ 	.word	0x00000000
.L_5:


//--------------------- .nv.compat                --------------------------
	.section	.nv.compat,"",@"SHT_CUDA_COMPAT_INFO"
	.align	4
        /*0000*/ 	.byte	0x02, 0x09, 0x00, 0x00, 0x02, 0x02, 0x01, 0x00, 0x02, 0x05, 0x05, 0x00, 0x03, 0x07, 0x01, 0x01
        /*0010*/ 	.byte	0x02, 0x03, 0x00, 0x00, 0x02, 0x06, 0x01, 0x00, 0x04, 0x0b, 0x08, 0x00, 0x09, 0x00, 0x00, 0x00
        /*0020*/ 	.byte	0x00, 0x00, 0x00, 0x00


//--------------------- .nv.info._Z9matrixAddPiS_S_ --------------------------
	.section	.nv.info._Z9matrixAddPiS_S_,"",@"SHT_CUDA_INFO"
	.sectionflags	@""
	.align	4


	//----- nvinfo : EIATTR_CUDA_API_VERSION
	.align		4
        /*0000*/ 	.byte	0x04, 0x37
        /*0002*/ 	.short	(.L_7 - .L_6)
.L_6:
        /*0004*/ 	.word	0x00000082


	//----- nvinfo : EIATTR_KPARAM_INFO
	.align		4
.L_7:
        /*0008*/ 	.byte	0x04, 0x17
        /*000a*/ 	.short	(.L_9 - .L_8)
.L_8:
        /*000c*/ 	.word	0x00000000
        /*0010*/ 	.short	0x0002
        /*0012*/ 	.short	0x0010
        /*0014*/ 	.byte	0x00, 0xf5, 0x21, 0x00


	//----- nvinfo : EIATTR_KPARAM_INFO
	.align		4
.L_9:
        /*0018*/ 	.byte	0x04, 0x17
        /*001a*/ 	.short	(.L_11 - .L_10)
.L_10:
        /*001c*/ 	.word	0x00000000
        /*0020*/ 	.short	0x0001
        /*0022*/ 	.short	0x0008
        /*0024*/ 	.byte	0x00, 0xf5, 0x21, 0x00


	//----- nvinfo : EIATTR_KPARAM_INFO
	.align		4
.L_11:
        /*0028*/ 	.byte	0x04, 0x17
        /*002a*/ 	.short	(.L_13 - .L_12)
.L_12:
        /*002c*/ 	.word	0x00000000
        /*0030*/ 	.short	0x0000
        /*0032*/ 	.short	0x0000
        /*0034*/ 	.byte	0x00, 0xf5, 0x21, 0x00


	//----- nvinfo : EIATTR_SPARSE_MMA_MASK
	.align		4
.L_13:
        /*0038*/ 	.byte	0x03, 0x50
        /*003a*/ 	.short	0x0000


	//----- nvinfo : EIATTR_MAXREG_COUNT
	.align		4
        /*003c*/ 	.byte	0x03, 0x1b
        /*003e*/ 	.short	0x00ff


	//----- nvinfo : EIATTR_MERCURY_ISA_VERSION
	.align		4
        /*0040*/ 	.byte	0x03, 0x5f
        /*0042*/ 	.short	0x0101


	//----- nvinfo : EIATTR_VRC_CTA_INIT_COUNT
	.align		4
        /*0044*/ 	.byte	0x02, 0x4a
	.zero		1
	.zero		1


	//----- nvinfo : EIATTR_EXIT_INSTR_OFFSETS
	.align		4
        /*0048*/ 	.byte	0x04, 0x1c
        /*004a*/ 	.short	(.L_15 - .L_14)


	//   ....[0]....
.L_14:
        /*004c*/ 	.word	0x00000100


	//----- nvinfo : EIATTR_CBANK_PARAM_SIZE
	.align		4
.L_15:
        /*0050*/ 	.byte	0x03, 0x19
        /*0052*/ 	.short	0x0018


	//----- nvinfo : EIATTR_PARAM_CBANK
	.align		4
        /*0054*/ 	.byte	0x04, 0x0a
        /*0056*/ 	.short	(.L_17 - .L_16)
	.align		4
.L_16:
        /*0058*/ 	.word	index@(.nv.constant0._Z9matrixAddPiS_S_)
        /*005c*/ 	.short	0x0380
        /*005e*/ 	.short	0x0018


	//----- nvinfo : EIATTR_SW_WAR
	.align		4
.L_17:
        /*0060*/ 	.byte	0x04, 0x36
        /*0062*/ 	.short	(.L_19 - .L_18)
.L_18:
        /*0064*/ 	.word	0x00000008
.L_19:


//--------------------- .nv.callgraph             --------------------------
	.section	.nv.callgraph,"",@"SHT_CUDA_CALLGRAPH"
	.align	4
	.sectionentsize	8
	.align		4
        /*0000*/ 	.word	0x00000000
	.align		4
        /*0004*/ 	.word	0xffffffff
	.align		4
        /*0008*/ 	.word	0x00000000
	.align		4
        /*000c*/ 	.word	0xfffffffe
	.align		4
        /*0010*/ 	.word	0x00000000
	.align		4
        /*0014*/ 	.word	0xfffffffd
	.align		4
        /*0018*/ 	.word	0x00000000
	.align		4
        /*001c*/ 	.word	0xfffffffc


//--------------------- .text._Z9matrixAddPiS_S_  --------------------------
	.section	.text._Z9matrixAddPiS_S_,"ax",@progbits
	.align	128
        .global         _Z9matrixAddPiS_S_
        .type           _Z9matrixAddPiS_S_,@function
        .size           _Z9matrixAddPiS_S_,(.L_x_1 - _Z9matrixAddPiS_S_)
        .other          _Z9matrixAddPiS_S_,@"STO_CUDA_ENTRY STV_DEFAULT"
_Z9matrixAddPiS_S_:
.text._Z9matrixAddPiS_S_:
[----:B------:R-:W-:Y:S01]  /*0000*/  LDC R1, c[0x0][0x37c] ;  /* 0x0000df00ff017b82 */ /* 0x000fe20000000800 */
[----:B------:R-:W0:Y:S07]  /*0010*/  S2R R9, SR_TID.X ;  /* 0x0000000000097919 */ /* 0x000e2e0000002100 */
[----:B------:R-:W0:Y:S01]  /*0020*/  S2UR UR6, SR_CTAID.X ;  /* 0x00000000000679c3 */ /* 0x000e220000002500 */
[----:B------:R-:W1:Y:S07]  /*0030*/  LDCU.64 UR4, c[0x0][0x358] ;  /* 0x00006b00ff0477ac */ /* 0x000e6e0008000a00 */
[----:B------:R-:W0:Y:S08]  /*0040*/  LDC R0, c[0x0][0x360] ;  /* 0x0000d800ff007b82 */ /* 0x000e300000000800 */
[----:B------:R-:W2:Y:S08]  /*0050*/  LDC.64 R2, c[0x0][0x380] ;  /* 0x0000e000ff027b82 */ /* 0x000eb00000000a00 */
[----:B------:R-:W3:Y:S01]  /*0060*/  LDC.64 R4, c[0x0][0x388] ;  /* 0x0000e200ff047b82 */ /* 0x000ee20000000a00 */
[----:B0-----:R-:W-:-:S07]  /*0070*/  IMAD R9, R0, UR6, R9 ;  /* 0x0000000600097c24 */ /* 0x001fce000f8e0209 */
[----:B------:R-:W0:Y:S01]  /*0080*/  LDC.64 R6, c[0x0][0x390] ;  /* 0x0000e400ff067b82 */ /* 0x000e220000000a00 */
[----:B--2---:R-:W-:-:S06]  /*0090*/  IMAD.WIDE R2, R9, 0x4, R2 ;  /* 0x0000000409027825 */ /* 0x004fcc00078e0202 */
[----:B-1----:R-:W2:Y:S01]  /*00a0*/  LDG.E R2, desc[UR4][R2.64] ;  /* 0x0000000402027981 */ /* 0x002ea2000c1e1900 */
[----:B---3--:R-:W-:-:S06]  /*00b0*/  IMAD.WIDE R4, R9, 0x4, R4 ;  /* 0x0000000409047825 */ /* 0x008fcc00078e0204 */
[----:B------:R-:W2:Y:S01]  /*00c0*/  LDG.E R5, desc[UR4][R4.64] ;  /* 0x0000000404057981 */ /* 0x000ea2000c1e1900 */
[----:B0-----:R-:W-:Y:S01]  /*00d0*/  IMAD.WIDE R6, R9, 0x4, R6 ;  /* 0x0000000409067825 */ /* 0x001fe200078e0206 */
[----:B--2---:R-:W-:-:S05]  /*00e0*/  IADD3 R9, PT, PT, R2, R5, RZ ;  /* 0x0000000502097210 */ /* 0x004fca0007ffe0ff */
[----:B------:R-:W-:Y:S01]  /*00f0*/  STG.E desc[UR4][R6.64], R9 ;  /* 0x0000000906007986 */ /* 0x000fe2000c101904 */
[----:B------:R-:W-:Y:S05]  /*0100*/  EXIT ;  /* 0x000000000000794d */ /* 0x000fea0003800000 */
.L_x_0:
[----:B------:R-:W-:-:S00]  /*0110*/  BRA `(.L_x_0) ;  /* 0xfffffffc00fc7947 */ /* 0x000fc0000383ffff */
[----:B------:R-:W-:-:S00]  /*0120*/  NOP ;  /* 0x0000000000007918 */ /* 0x000fc00000000000 */
        /* <DEDUP_REMOVED lines=13> */
.L_x_1:


//--------------------- .nv.shared.reserved.0     --------------------------
	.section	.nv.shared.reserved.0,"aw",@nobits
	.weak		__nv_reservedSMEM_offset_0_alias
	.size		__nv_reservedSMEM_offset_0_alias, 0, 64
	.other		__nv_reservedSMEM_offset_0_alias,@"STO_CUDA_RESERVED_SHARED STV_DEFAULT"
__nv_reservedSMEM_offset_0_alias:
	.zero		0
	.zero		64


//--------------------- .nv.constant0._Z9matrixAddPiS_S_ --------------------------
	.section	.nv.constant0._Z9matrixAddPiS_S_,"a",@progbits
	.sectionflags	@""
	.align	4
.nv.constant0._Z9matrixAddPiS_S_:
	.zero		920


//--------------------- SYMBOLS --------------------------

	.type		.nv.reservedSmem.offset0,@object
	.size		.nv.reservedSmem.offset0,0x4
